	.headerflags	@"EF_CUDA_TEXMODE_UNIFIED EF_CUDA_64BIT_ADDRESS EF_CUDA_ACCELERATORS EF_CUDA_SM90 EF_CUDA_VIRTUAL_SM(EF_CUDA_SM90)"
	.elftype	@"ET_EXEC"


//--------------------- .nv.info                  --------------------------
	.section	.nv.info,"",@"SHT_CUDA_INFO"
	.align	4


	//----- nvinfo : EIATTR_REGCOUNT
	.align		4
        /*0000*/ 	.byte	0x04, 0x2f
        /*0002*/ 	.short	(.L_3 - .L_2)
	.align		4
.L_2:
        /*0004*/ 	.word	index@(triton_poi_fused__native_batch_norm_legit_no_training_leaky_relu_relu_11)
        /*0008*/ 	.word	0x00000010


	//----- nvinfo : EIATTR_MIN_STACK_SIZE
	.align		4
.L_3:
        /*000c*/ 	.byte	0x04, 0x12
        /*000e*/ 	.short	(.L_5 - .L_4)
	.align		4
.L_4:
        /*0010*/ 	.word	index@(triton_poi_fused__native_batch_norm_legit_no_training_leaky_relu_relu_11)
        /*0014*/ 	.word	0x00000000


	//----- nvinfo : EIATTR_FRAME_SIZE
	.align		4
.L_5:
        /*0018*/ 	.byte	0x04, 0x11
        /*001a*/ 	.short	(.L_7 - .L_6)
	.align		4
.L_6:
        /*001c*/ 	.word	index@(triton_poi_fused__native_batch_norm_legit_no_training_leaky_relu_relu_11)
        /*0020*/ 	.word	0x00000000


	//----- nvinfo : EIATTR_MIN_STACK_SIZE
	.align		4
.L_7:
        /*0024*/ 	.byte	0x04, 0x12
        /*0026*/ 	.short	(.L_9 - .L_8)
	.align		4
.L_8:
        /*0028*/ 	.word	index@(triton_poi_fused__native_batch_norm_legit_no_training_leaky_relu_relu_11)
        /*002c*/ 	.word	0x00000000
.L_9:


//--------------------- .nv.info.triton_poi_fused__native_batch_norm_legit_no_training_leaky_relu_relu_11 --------------------------
	.section	.nv.info.triton_poi_fused__native_batch_norm_legit_no_training_leaky_relu_relu_11,"",@"SHT_CUDA_INFO"
	.sectionflags	@""
	.align	4


	//----- nvinfo : EIATTR_CUDA_API_VERSION
	.align		4
        /*0000*/ 	.byte	0x04, 0x37
        /*0002*/ 	.short	(.L_11 - .L_10)
.L_10:
        /*0004*/ 	.word	0x0000007c


	//----- nvinfo : EIATTR_KPARAM_INFO
	.align		4
.L_11:
        /*0008*/ 	.byte	0x04, 0x17
        /*000a*/ 	.short	(.L_13 - .L_12)
.L_12:
        /*000c*/ 	.word	0x00000000
        /*0010*/ 	.short	0x0006
        /*0012*/ 	.short	0x0030
        /*0014*/ 	.byte	0x00, 0xf0, 0x11, 0x00


	//----- nvinfo : EIATTR_KPARAM_INFO
	.align		4
.L_13:
        /*0018*/ 	.byte	0x04, 0x17
        /*001a*/ 	.short	(.L_15 - .L_14)
.L_14:
        /*001c*/ 	.word	0x00000000
        /*0020*/ 	.short	0x0005
        /*0022*/ 	.short	0x0028
        /*0024*/ 	.byte	0x00, 0xf4, 0x21, 0x00


	//----- nvinfo : EIATTR_KPARAM_INFO
	.align		4
.L_15:
        /*0028*/ 	.byte	0x04, 0x17
        /*002a*/ 	.short	(.L_17 - .L_16)
.L_16:
        /*002c*/ 	.word	0x00000000
        /*0030*/ 	.short	0x0004
        /*0032*/ 	.short	0x0020
        /*0034*/ 	.byte	0x00, 0xf4, 0x21, 0x00


	//----- nvinfo : EIATTR_KPARAM_INFO
	.align		4
.L_17:
        /*0038*/ 	.byte	0x04, 0x17
        /*003a*/ 	.short	(.L_19 - .L_18)
.L_18:
        /*003c*/ 	.word	0x00000000
        /*0040*/ 	.short	0x0003
        /*0042*/ 	.short	0x0018
        /*0044*/ 	.byte	0x00, 0xf4, 0x21, 0x00


	//----- nvinfo : EIATTR_KPARAM_INFO
	.align		4
.L_19:
        /*0048*/ 	.byte	0x04, 0x17
        /*004a*/ 	.short	(.L_21 - .L_20)
.L_20:
        /*004c*/ 	.word	0x00000000
        /*0050*/ 	.short	0x0002
        /*0052*/ 	.short	0x0010
        /*0054*/ 	.byte	0x00, 0xf4, 0x21, 0x00


	//----- nvinfo : EIATTR_KPARAM_INFO
	.align		4
.L_21:
        /*0058*/ 	.byte	0x04, 0x17
        /*005a*/ 	.short	(.L_23 - .L_22)
.L_22:
        /*005c*/ 	.word	0x00000000
        /*0060*/ 	.short	0x0001
        /*0062*/ 	.short	0x0008
        /*0064*/ 	.byte	0x00, 0xf4, 0x21, 0x00


	//----- nvinfo : EIATTR_KPARAM_INFO
	.align		4
.L_23:
        /*0068*/ 	.byte	0x04, 0x17
        /*006a*/ 	.short	(.L_25 - .L_24)
.L_24:
        /*006c*/ 	.word	0x00000000
        /*0070*/ 	.short	0x0000
        /*0072*/ 	.short	0x0000
        /*0074*/ 	.byte	0x00, 0xf4, 0x21, 0x00


	//----- nvinfo : EIATTR_SPARSE_MMA_MASK
	.align		4
.L_25:
        /*0078*/ 	.byte	0x03, 0x50
        /*007a*/ 	.short	0x0000


	//----- nvinfo : EIATTR_MAXREG_COUNT
	.align		4
        /*007c*/ 	.byte	0x03, 0x1b
        /*007e*/ 	.short	0x00ff


	//----- nvinfo : EIATTR_EXIT_INSTR_OFFSETS
	.align		4
        /*0080*/ 	.byte	0x04, 0x1c
        /*0082*/ 	.short	(.L_27 - .L_26)


	//   ....[0]....
.L_26:
        /*0084*/ 	.word	0x00000410


	//----- nvinfo : EIATTR_REQNTID
	.align		4
.L_27:
        /*0088*/ 	.byte	0x04, 0x10
        /*008a*/ 	.short	(.L_29 - .L_28)
.L_28:
        /*008c*/ 	.word	0x00000080
        /*0090*/ 	.word	0x00000001
        /*0094*/ 	.word	0x00000001


	//----- nvinfo : EIATTR_CBANK_PARAM_SIZE
	.align		4
.L_29:
        /*0098*/ 	.byte	0x03, 0x19
        /*009a*/ 	.short	0x0034


	//----- nvinfo : EIATTR_PARAM_CBANK
	.align		4
        /*009c*/ 	.byte	0x04, 0x0a
        /*009e*/ 	.short	(.L_31 - .L_30)
	.align		4
.L_30:
        /*00a0*/ 	.word	index@(.nv.constant0.triton_poi_fused__native_batch_norm_legit_no_training_leaky_relu_relu_11)
        /*00a4*/ 	.short	0x0210
        /*00a6*/ 	.short	0x0034


	//----- nvinfo : EIATTR_SW_WAR
	.align		4
.L_31:
        /*00a8*/ 	.byte	0x04, 0x36
        /*00aa*/ 	.short	(.L_33 - .L_32)
.L_32:
        /*00ac*/ 	.word	0x00000008
.L_33:


//--------------------- .nv.callgraph             --------------------------
	.section	.nv.callgraph,"",@"SHT_CUDA_CALLGRAPH"
	.align	4
	.sectionentsize	8
	.align		4
        /*0000*/ 	.word	0x00000000
	.align		4
        /*0004*/ 	.word	0xffffffff
	.align		4
        /*0008*/ 	.word	0x00000000
	.align		4
        /*000c*/ 	.word	0xfffffffe
	.align		4
        /*0010*/ 	.word	0x00000000
	.align		4
        /*0014*/ 	.word	0xfffffffd
	.align		4
        /*0018*/ 	.word	0x00000000
	.align		4
        /*001c*/ 	.word	0xfffffffc


//--------------------- .nv.constant4             --------------------------
	.section	.nv.constant4,"a",@progbits
	.align	8
	.align		8
.nv.constant4:
        /*0000*/ 	.dword	_$_str
	.align		8
        /*0008*/ 	.dword	_$_str_$_2


//--------------------- .text.triton_poi_fused__native_batch_norm_legit_no_training_leaky_relu_relu_11 --------------------------
	.section	.text.triton_poi_fused__native_batch_norm_legit_no_training_leaky_relu_relu_11,"ax",@progbits
	.align	128
        .global         triton_poi_fused__native_batch_norm_legit_no_training_leaky_relu_relu_11
        .type           triton_poi_fused__native_batch_norm_legit_no_training_leaky_relu_relu_11,@function
        .size           triton_poi_fused__native_batch_norm_legit_no_training_leaky_relu_relu_11,(.L_x_1 - triton_poi_fused__native_batch_norm_legit_no_training_leaky_relu_relu_11)
        .other          triton_poi_fused__native_batch_norm_legit_no_training_leaky_relu_relu_11,@"STO_CUDA_ENTRY STV_DEFAULT"
triton_poi_fused__native_batch_norm_legit_no_training_leaky_relu_relu_11:
.text.triton_poi_fused__native_batch_norm_legit_no_training_leaky_relu_relu_11:
[----:B------:R-:W-:Y:S01]  /*0000*/  LDC R1, c[0x0][0x28] ;  /* 0x00000a00ff017b82 */ /* 0x000fe20000000800 */
[----:B------:R-:W1:Y:S07]  /*0010*/  S2R R0, SR_TID.X ;  /* 0x0000000000007919 */ /* 0x000e6e0000002100 */
[----:B------:R-:W2:Y:S01]  /*0020*/  LDC.64 R2, c[0x0][0x228] ;  /* 0x00008a00ff027b82 */ /* 0x000ea20000000a00 */
[----:B------:R-:W-:Y:S01]  /*0030*/  ULDC.64 UR4, c[0x0][0x208] ;  /* 0x0000820000047ab9 */ /* 0x000fe20000000a00 */
[----:B------:R-:W3:Y:S06]  /*0040*/  S2R R7, SR_CTAID.X ;  /* 0x0000000000077919 */ /* 0x000eec0000002500 */
[----:B------:R-:W4:Y:S08]  /*0050*/  LDC.64 R8, c[0x0][0x230] ;  /* 0x00008c00ff087b82 */ /* 0x000f300000000a00 */
[----:B------:R-:W5:Y:S01]  /*0060*/  LDC.64 R10, c[0x0][0x238] ;  /* 0x00008e00ff0a7b82 */ /* 0x000f620000000a00 */
[----:B-1----:R-:W-:-:S02]  /*0070*/  SHF.L.U32 R0, R0, 0x1, RZ ;  /* 0x0000000100007819 */ /* 0x002fc400000006ff */
[----:B---3--:R-:W-:Y:S02]  /*0080*/  SHF.R.S32.HI R5, RZ, 0x17, R7 ;  /* 0x00000017ff057819 */ /* 0x008fe40000011407 */
[----:B------:R-:W-:Y:S02]  /*0090*/  LOP3.LUT R0, R0, 0xfe, RZ, 0xc0, !PT ;  /* 0x000000fe00007812 */ /* 0x000fe400078ec0ff */
[----:B------:R-:W-:Y:S02]  /*00a0*/  SGXT R5, R5, 0x1 ;  /* 0x000000010505781a */ /* 0x000fe40000000200 */
[----:B------:R-:W-:Y:S02]  /*00b0*/  LEA R0, R7, R0, 0x8 ;  /* 0x0000000007007211 */ /* 0x000fe400078e40ff */
[----:B------:R-:W1:Y:S02]  /*00c0*/  LDC.64 R6, c[0x0][0x220] ;  /* 0x00008800ff067b82 */ /* 0x000e640000000a00 */
[----:B------:R-:W-:-:S04]  /*00d0*/  LEA.HI R5, R5, R0, RZ, 0x9 ;  /* 0x0000000005057211 */ /* 0x000fc800078f48ff */
[----:B------:R-:W-:-:S04]  /*00e0*/  LOP3.LUT R5, R5, 0xfffffe00, RZ, 0xc0, !PT ;  /* 0xfffffe0005057812 */ /* 0x000fc800078ec0ff */
[----:B------:R-:W-:Y:S02]  /*00f0*/  IADD3 R13, R0, -R5, RZ ;  /* 0x80000005000d7210 */ /* 0x000fe40007ffe0ff */
[----:B------:R-:W3:Y:S03]  /*0100*/  LDC.64 R4, c[0x0][0x218] ;  /* 0x00008600ff047b82 */ /* 0x000ee60000000a00 */
[----:B--2---:R-:W-:-:S06]  /*0110*/  IMAD.WIDE R2, R13, 0x4, R2 ;  /* 0x000000040d027825 */ /* 0x004fcc00078e0202 */
[----:B------:R-:W2:Y:S01]  /*0120*/  LDG.E.EL.64 R2, desc[UR4][R2.64] ;  /* 0x0000000402027981 */ /* 0x000ea2000c2e1b00 */
[----:B-1----:R-:W-:-:S04]  /*0130*/  IMAD.WIDE R6, R13, 0x4, R6 ;  /* 0x000000040d067825 */ /* 0x002fc800078e0206 */
[C---:B----4-:R-:W-:Y:S02]  /*0140*/  IMAD.WIDE R8, R13.reuse, 0x4, R8 ;  /* 0x000000040d087825 */ /* 0x050fe400078e0208 */
[----:B------:R-:W4:Y:S02]  /*0150*/  LDG.E.EL.64 R6, desc[UR4][R6.64] ;  /* 0x0000000406067981 */ /* 0x000f24000c2e1b00 */
[----:B-----5:R-:W-:Y:S02]  /*0160*/  IMAD.WIDE R10, R13, 0x4, R10 ;  /* 0x000000040d0a7825 */ /* 0x020fe400078e020a */
[----:B------:R-:W5:Y:S02]  /*0170*/  LDG.E.EL.64 R8, desc[UR4][R8.64] ;  /* 0x0000000408087981 */ /* 0x000f64000c2e1b00 */
[----:B---3--:R-:W-:Y:S02]  /*0180*/  IMAD.WIDE R4, R0, 0x4, R4 ;  /* 0x0000000400047825 */ /* 0x008fe400078e0204 */
[----:B------:R-:W5:Y:S04]  /*0190*/  LDG.E.EL.64 R10, desc[UR4][R10.64] ;  /* 0x000000040a0a7981 */ /* 0x000f68000c2e1b00 */
[----:B------:R-:W4:Y:S01]  /*01a0*/  LDG.E.64 R4, desc[UR4][R4.64] ;  /* 0x0000000404047981 */ /* 0x000f22000c1e1b00 */
[----:B--2---:R-:W-:Y:S01]  /*01b0*/  FADD R2, R2, 9.9999997473787516356e-06 ;  /* 0x3727c5ac02027421 */ /* 0x004fe20000000000 */
[----:B------:R-:W-:-:S03]  /*01c0*/  FADD R3, R3, 9.9999997473787516356e-06 ;  /* 0x3727c5ac03037421 */ /* 0x000fc60000000000 */
[----:B------:R-:W1:Y:S08]  /*01d0*/  MUFU.SQRT R12, R2 ;  /* 0x00000002000c7308 */ /* 0x000e700000002000 */
[----:B------:R-:W2:Y:S01]  /*01e0*/  MUFU.SQRT R13, R3 ;  /* 0x00000003000d7308 */ /* 0x000ea20000002000 */
[C---:B-1----:R-:W-:Y:S02]  /*01f0*/  FSETP.GT.AND P0, PT, R12.reuse, 8.50705917302346158658e+37, PT ;  /* 0x7e8000000c00780b */ /* 0x042fe40003f04000 */
[----:B------:R-:W-:-:S02]  /*0200*/  FSETP.GEU.AND P2, PT, R12, 1.175494350822287508e-38, PT ;  /* 0x008000000c00780b */ /* 0x000fc40003f4e000 */
[C---:B--2---:R-:W-:Y:S02]  /*0210*/  FSETP.GT.AND P1, PT, R13.reuse, 8.50705917302346158658e+37, PT ;  /* 0x7e8000000d00780b */ /* 0x044fe40003f24000 */
[----:B------:R-:W-:-:S07]  /*0220*/  FSETP.GEU.AND P3, PT, R13, 1.175494350822287508e-38, PT ;  /* 0x008000000d00780b */ /* 0x000fce0003f6e000 */
[----:B------:R-:W-:Y:S01]  /*0230*/  @P0 FMUL R12, R12, 0.25 ;  /* 0x3e8000000c0c0820 */ /* 0x000fe20000400000 */
[----:B------:R-:W-:-:S03]  /*0240*/  HFMA2.MMA R2, -RZ, RZ, 1.625, 0 ;  /* 0x3e800000ff027435 */ /* 0x000fc600000001ff */
[----:B------:R-:W-:Y:S01]  /*0250*/  @!P2 FMUL R12, R12, 16777216 ;  /* 0x4b8000000c0ca820 */ /* 0x000fe20000400000 */
[----:B------:R-:W-:-:S04]  /*0260*/  @P1 FMUL R13, R13, 0.25 ;  /* 0x3e8000000d0d1820 */ /* 0x000fc80000400000 */
[----:B------:R-:W-:Y:S01]  /*0270*/  @!P3 FMUL R13, R13, 16777216 ;  /* 0x4b8000000d0db820 */ /* 0x000fe20000400000 */
[----:B------:R-:W1:Y:S01]  /*0280*/  MUFU.RCP R12, R12 ;  /* 0x0000000c000c7308 */ /* 0x000e620000001000 */
[----:B------:R-:W-:-:S07]  /*0290*/  FSEL R3, R2, 1, P0 ;  /* 0x3f80000002037808 */ /* 0x000fce0000000000 */
[----:B------:R-:W2:Y:S01]  /*02a0*/  MUFU.RCP R13, R13 ;  /* 0x0000000d000d7308 */ /* 0x000ea20000001000 */
[----:B------:R-:W-:Y:S01]  /*02b0*/  FSEL R2, R2, 1, P1 ;  /* 0x3f80000002027808 */ /* 0x000fe20000800000 */
[----:B------:R-:W-:-:S04]  /*02c0*/  @!P2 FMUL R3, R3, 16777216 ;  /* 0x4b8000000303a820 */ /* 0x000fc80000400000 */
[----:B------:R-:W-:Y:S01]  /*02d0*/  @!P3 FMUL R2, R2, 16777216 ;  /* 0x4b8000000202b820 */ /* 0x000fe20000400000 */
[----:B----4-:R-:W-:Y:S01]  /*02e0*/  FADD R5, R5, -R7 ;  /* 0x8000000705057221 */ /* 0x010fe20000000000 */
[----:B------:R-:W-:Y:S01]  /*02f0*/  FADD R4, R4, -R6 ;  /* 0x8000000604047221 */ /* 0x000fe20000000000 */
[----:B-1----:R-:W-:Y:S01]  /*0300*/  FMUL R3, R12, R3 ;  /* 0x000000030c037220 */ /* 0x002fe20000400000 */
[----:B--2---:R-:W-:-:S03]  /*0310*/  FMUL R2, R13, R2 ;  /* 0x000000020d027220 */ /* 0x004fc60000400000 */
[----:B------:R-:W-:Y:S01]  /*0320*/  FMUL R3, R4, R3 ;  /* 0x0000000304037220 */ /* 0x000fe20000400000 */
[----:B------:R-:W-:-:S03]  /*0330*/  FMUL R2, R5, R2 ;  /* 0x0000000205027220 */ /* 0x000fc60000400000 */
[----:B-----5:R-:W-:Y:S01]  /*0340*/  FFMA R8, R8, R3, R10 ;  /* 0x0000000308087223 */ /* 0x020fe2000000000a */
[----:B------:R-:W-:Y:S02]  /*0350*/  FFMA R9, R9, R2, R11 ;  /* 0x0000000209097223 */ /* 0x000fe4000000000b */
[----:B------:R-:W1:Y:S02]  /*0360*/  LDC.64 R2, c[0x0][0x210] ;  /* 0x00008400ff027b82 */ /* 0x000e640000000a00 */
[----:B------:R-:W-:Y:S02]  /*0370*/  FSETP.GT.AND P0, PT, R8, RZ, PT ;  /* 0x000000ff0800720b */ /* 0x000fe40003f04000 */
[----:B------:R-:W-:-:S11]  /*0380*/  FSETP.GT.AND P1, PT, R9, RZ, PT ;  /* 0x000000ff0900720b */ /* 0x000fd60003f24000 */
[----:B------:R-:W-:Y:S02]  /*0390*/  @!P0 FMUL R8, R8, 0.0099999997764825820923 ;  /* 0x3c23d70a08088820 */ /* 0x000fe40000400000 */
[----:B------:R-:W-:-:S03]  /*03a0*/  @!P1 FMUL R9, R9, 0.0099999997764825820923 ;  /* 0x3c23d70a09099820 */ /* 0x000fc60000400000 */
[C---:B------:R-:W-:Y:S02]  /*03b0*/  FSETP.GEU.AND P0, PT, R8.reuse, RZ, PT ;  /* 0x000000ff0800720b */ /* 0x040fe40003f0e000 */
[C---:B------:R-:W-:Y:S02]  /*03c0*/  FSETP.GEU.AND P1, PT, R9.reuse, RZ, PT ;  /* 0x000000ff0900720b */ /* 0x040fe40003f2e000 */
[----:B------:R-:W-:Y:S01]  /*03d0*/  FSEL R8, R8, RZ, P0 ;  /* 0x000000ff08087208 */ /* 0x000fe20000000000 */
[----:B-1----:R-:W-:Y:S01]  /*03e0*/  IMAD.WIDE R2, R0, 0x4, R2 ;  /* 0x0000000400027825 */ /* 0x002fe200078e0202 */
[----:B------:R-:W-:-:S05]  /*03f0*/  FSEL R9, R9, RZ, P1 ;  /* 0x000000ff09097208 */ /* 0x000fca0000800000 */
[----:B------:R-:W-:Y:S01]  /*0400*/  STG.E.64 desc[UR4][R2.64], R8 ;  /* 0x0000000802007986 */ /* 0x000fe2000c101b04 */
[----:B------:R-:W-:Y:S05]  /*0410*/  EXIT ;  /* 0x000000000000794d */ /* 0x000fea0003800000 */
.L_x_0:
[----:B------:R-:W-:-:S00]  /*0420*/  BRA `(.L_x_0) ;  /* 0xfffffffc00fc7947 */ /* 0x000fc0000383ffff */
[----:B------:R-:W-:-:S00]  /*0430*/  NOP ;  /* 0x0000000000007918 */ /* 0x000fc00000000000 */
        /* <DEDUP_REMOVED lines=12> */
.L_x_1:


//--------------------- .nv.global.init           --------------------------
	.section	.nv.global.init,"aw",@progbits
.nv.global.init:
	.type		_$_str,@object
	.size		_$_str,(_$_str_$_2 - _$_str)
_$_str:
        /*0000*/ 	.byte	0x5f, 0x5f, 0x43, 0x55, 0x44, 0x41, 0x5f, 0x46, 0x54, 0x5a, 0x00
	.type		_$_str_$_2,@object
	.size		_$_str_$_2,(.L_1 - _$_str_$_2)
_$_str_$_2:
        /*000b*/ 	.byte	0x5f, 0x5f, 0x43, 0x55, 0x44, 0x41, 0x5f, 0x50, 0x52, 0x45, 0x43, 0x5f, 0x53, 0x51, 0x52, 0x54
        /*001b*/ 	.byte	0x00
.L_1:


//--------------------- .nv.constant0.triton_poi_fused__native_batch_norm_legit_no_training_leaky_relu_relu_11 --------------------------
	.section	.nv.constant0.triton_poi_fused__native_batch_norm_legit_no_training_leaky_relu_relu_11,"a",@progbits
	.sectionflags	@""
	.align	4
.nv.constant0.triton_poi_fused__native_batch_norm_legit_no_training_leaky_relu_relu_11:
	.zero		580
